//
// Generated by NVIDIA NVVM Compiler
//
// Compiler Build ID: CL-36424714
// Cuda compilation tools, release 13.0, V13.0.88
// Based on NVVM 20.0.0
//

.version 9.0
.target sm_100
.address_size 64

	// .globl	_Z13matmul_doublePdS_S_iii
// _ZZ13matmul_doublePdS_S_iiiE2SA has been demoted
// _ZZ13matmul_doublePdS_S_iiiE2SB has been demoted

.visible .entry _Z13matmul_doublePdS_S_iii(
	.param .u64 .ptr .align 1 _Z13matmul_doublePdS_S_iii_param_0,
	.param .u64 .ptr .align 1 _Z13matmul_doublePdS_S_iii_param_1,
	.param .u64 .ptr .align 1 _Z13matmul_doublePdS_S_iii_param_2,
	.param .u32 _Z13matmul_doublePdS_S_iii_param_3,
	.param .u32 _Z13matmul_doublePdS_S_iii_param_4,
	.param .u32 _Z13matmul_doublePdS_S_iii_param_5
)
{
	.reg .pred 	%p<12>;
	.reg .b32 	%r<46>;
	.reg .b64 	%rd<13>;
	.reg .b64 	%fd<63>;
	// demoted variable
	.shared .align 8 .b8 _ZZ13matmul_doublePdS_S_iiiE2SA[2048];
	// demoted variable
	.shared .align 8 .b8 _ZZ13matmul_doublePdS_S_iiiE2SB[2048];
	ld.param.u64 	%rd3, [_Z13matmul_doublePdS_S_iii_param_0];
	ld.param.u64 	%rd4, [_Z13matmul_doublePdS_S_iii_param_1];
	ld.param.u64 	%rd5, [_Z13matmul_doublePdS_S_iii_param_2];
	ld.param.u32 	%r24, [_Z13matmul_doublePdS_S_iii_param_3];
	ld.param.u32 	%r25, [_Z13matmul_doublePdS_S_iii_param_4];
	ld.param.u32 	%r26, [_Z13matmul_doublePdS_S_iii_param_5];
	mov.u32 	%r27, %ctaid.x;
	mov.u32 	%r28, %ctaid.y;
	mov.u32 	%r41, %tid.x;
	mov.u32 	%r43, %tid.y;
	shl.b32 	%r29, %r28, 4;
	add.s32 	%r3, %r29, %r43;
	shl.b32 	%r4, %r27, 4;
	add.s32 	%r5, %r4, %r41;
	setp.lt.s32 	%p1, %r26, -14;
	mov.f64 	%fd62, 0d0000000000000000;
	@%p1 bra 	$L__BB0_7;
	add.s32 	%r30, %r26, -1;
	shr.s32 	%r31, %r30, 31;
	shr.u32 	%r32, %r31, 28;
	add.s32 	%r33, %r30, %r32;
	shr.s32 	%r34, %r33, 4;
	neg.s32 	%r45, %r34;
	shl.b32 	%r35, %r43, 7;
	mov.u32 	%r36, _ZZ13matmul_doublePdS_S_iiiE2SA;
	add.s32 	%r6, %r36, %r35;
	shl.b32 	%r37, %r41, 3;
	add.s32 	%r7, %r6, %r37;
	mov.u32 	%r38, _ZZ13matmul_doublePdS_S_iiiE2SB;
	add.s32 	%r9, %r38, %r37;
	add.s32 	%r8, %r9, %r35;
	mad.lo.s32 	%r39, %r43, %r25, %r41;
	add.s32 	%r44, %r39, %r4;
	shl.b32 	%r12, %r25, 4;
	mad.lo.s32 	%r42, %r26, %r3, %r41;
	cvta.to.global.u64 	%rd1, %rd3;
	cvta.to.global.u64 	%rd2, %rd4;
	mov.f64 	%fd62, 0d0000000000000000;
$L__BB0_2:
	setp.ge.s32 	%p2, %r3, %r24;
	setp.ge.s32 	%p3, %r41, %r26;
	mov.f64 	%fd60, 0d0000000000000000;
	or.pred  	%p4, %p2, %p3;
	@%p4 bra 	$L__BB0_4;
	mul.wide.s32 	%rd6, %r42, 8;
	add.s64 	%rd7, %rd1, %rd6;
	ld.global.f64 	%fd60, [%rd7];
$L__BB0_4:
	setp.ge.s32 	%p5, %r5, %r25;
	st.shared.f64 	[%r7], %fd60;
	setp.ge.s32 	%p6, %r43, %r26;
	mov.f64 	%fd61, 0d0000000000000000;
	or.pred  	%p7, %p5, %p6;
	@%p7 bra 	$L__BB0_6;
	mul.wide.s32 	%rd8, %r44, 8;
	add.s64 	%rd9, %rd2, %rd8;
	ld.global.f64 	%fd61, [%rd9];
$L__BB0_6:
	st.shared.f64 	[%r8], %fd61;
	bar.sync 	0;
	ld.shared.f64 	%fd12, [%r6];
	ld.shared.f64 	%fd13, [%r9];
	fma.rn.f64 	%fd14, %fd12, %fd13, %fd62;
	ld.shared.f64 	%fd15, [%r6+8];
	ld.shared.f64 	%fd16, [%r9+128];
	fma.rn.f64 	%fd17, %fd15, %fd16, %fd14;
	ld.shared.f64 	%fd18, [%r6+16];
	ld.shared.f64 	%fd19, [%r9+256];
	fma.rn.f64 	%fd20, %fd18, %fd19, %fd17;
	ld.shared.f64 	%fd21, [%r6+24];
	ld.shared.f64 	%fd22, [%r9+384];
	fma.rn.f64 	%fd23, %fd21, %fd22, %fd20;
	ld.shared.f64 	%fd24, [%r6+32];
	ld.shared.f64 	%fd25, [%r9+512];
	fma.rn.f64 	%fd26, %fd24, %fd25, %fd23;
	ld.shared.f64 	%fd27, [%r6+40];
	ld.shared.f64 	%fd28, [%r9+640];
	fma.rn.f64 	%fd29, %fd27, %fd28, %fd26;
	ld.shared.f64 	%fd30, [%r6+48];
	ld.shared.f64 	%fd31, [%r9+768];
	fma.rn.f64 	%fd32, %fd30, %fd31, %fd29;
	ld.shared.f64 	%fd33, [%r6+56];
	ld.shared.f64 	%fd34, [%r9+896];
	fma.rn.f64 	%fd35, %fd33, %fd34, %fd32;
	ld.shared.f64 	%fd36, [%r6+64];
	ld.shared.f64 	%fd37, [%r9+1024];
	fma.rn.f64 	%fd38, %fd36, %fd37, %fd35;
	ld.shared.f64 	%fd39, [%r6+72];
	ld.shared.f64 	%fd40, [%r9+1152];
	fma.rn.f64 	%fd41, %fd39, %fd40, %fd38;
	ld.shared.f64 	%fd42, [%r6+80];
	ld.shared.f64 	%fd43, [%r9+1280];
	fma.rn.f64 	%fd44, %fd42, %fd43, %fd41;
	ld.shared.f64 	%fd45, [%r6+88];
	ld.shared.f64 	%fd46, [%r9+1408];
	fma.rn.f64 	%fd47, %fd45, %fd46, %fd44;
	ld.shared.f64 	%fd48, [%r6+96];
	ld.shared.f64 	%fd49, [%r9+1536];
	fma.rn.f64 	%fd50, %fd48, %fd49, %fd47;
	ld.shared.f64 	%fd51, [%r6+104];
	ld.shared.f64 	%fd52, [%r9+1664];
	fma.rn.f64 	%fd53, %fd51, %fd52, %fd50;
	ld.shared.f64 	%fd54, [%r6+112];
	ld.shared.f64 	%fd55, [%r9+1792];
	fma.rn.f64 	%fd56, %fd54, %fd55, %fd53;
	ld.shared.f64 	%fd57, [%r6+120];
	ld.shared.f64 	%fd58, [%r9+1920];
	fma.rn.f64 	%fd62, %fd57, %fd58, %fd56;
	bar.sync 	0;
	add.s32 	%r45, %r45, 1;
	add.s32 	%r44, %r44, %r12;
	add.s32 	%r43, %r43, 16;
	add.s32 	%r42, %r42, 16;
	add.s32 	%r41, %r41, 16;
	setp.ne.s32 	%p8, %r45, 1;
	@%p8 bra 	$L__BB0_2;
$L__BB0_7:
	setp.ge.s32 	%p9, %r3, %r24;
	setp.ge.s32 	%p10, %r5, %r25;
	or.pred  	%p11, %p9, %p10;
	@%p11 bra 	$L__BB0_9;
	mad.lo.s32 	%r40, %r25, %r3, %r5;
	cvta.to.global.u64 	%rd10, %rd5;
	mul.wide.u32 	%rd11, %r40, 8;
	add.s64 	%rd12, %rd10, %rd11;
	st.global.f64 	[%rd12], %fd62;
$L__BB0_9:
	ret;

}


// ===== COMPILED SASS (sm_100) =====

	.target	sm_100

	.elftype	@"ET_EXEC"


//--------------------- .note.nv.tkinfo           --------------------------
	.section	.note.nv.tkinfo,"",@"SHT_NOTE"
	.sectionflags	@"SHF_NOTE_NV_TKINFO"
	.tkinfo
        /*0018*/ 	.word	0x00000002
        /*0030*/ 	.string	""
        /*0030*/ 	.string	"ptxas"
        /*0030*/ 	.string	"Cuda compilation tools, release 13.0, V13.0.88"
        /*0030*/ 	.string	"Build cuda_13.0.r13.0/compiler.36424714_0"
        /*0030*/ 	.string	"-arch sm_100 -m 64 "



//--------------------- .note.nv.cuinfo           --------------------------
	.section	.note.nv.cuinfo,"",@"SHT_NOTE"
	.sectionflags	@"SHF_NOTE_NV_CUINFO"
        /*0018*/ 	.short	0x0002
        /*001a*/ 	.short	0x0064
        /*001c*/ 	.short	0x0082
	.zero		2


//--------------------- .nv.info                  --------------------------
	.section	.nv.info,"",@"SHT_CUDA_INFO"
	.align	4


	//----- nvinfo : EIATTR_REGCOUNT
	.align		4
        /*0000*/ 	.byte	0x04, 0x2f
        /*0002*/ 	.short	(.L_1 - .L_0)
	.align		4
.L_0:
        /*0004*/ 	.word	index@(_Z13matmul_doublePdS_S_iii)
        /*0008*/ 	.word	0x00000020


	//----- nvinfo : EIATTR_FRAME_SIZE
	.align		4
.L_1:
        /*000c*/ 	.byte	0x04, 0x11
        /*000e*/ 	.short	(.L_3 - .L_2)
	.align		4
.L_2:
        /*0010*/ 	.word	index@(_Z13matmul_doublePdS_S_iii)
        /*0014*/ 	.word	0x00000000


	//----- nvinfo : EIATTR_MIN_STACK_SIZE
	.align		4
.L_3:
        /*0018*/ 	.byte	0x04, 0x12
        /*001a*/ 	.short	(.L_5 - .L_4)
	.align		4
.L_4:
        /*001c*/ 	.word	index@(_Z13matmul_doublePdS_S_iii)
        /*0020*/ 	.word	0x00000000
.L_5:


//--------------------- .nv.compat                --------------------------
	.section	.nv.compat,"",@"SHT_CUDA_COMPAT_INFO"
	.align	4
        /*0000*/ 	.byte	0x02, 0x09, 0x00, 0x00, 0x02, 0x02, 0x01, 0x00, 0x02, 0x05, 0x05, 0x00, 0x03, 0x07, 0x01, 0x01
        /*0010*/ 	.byte	0x02, 0x03, 0x00, 0x00, 0x02, 0x06, 0x01, 0x00, 0x04, 0x0b, 0x08, 0x00, 0x01, 0x00, 0x00, 0x00
        /*0020*/ 	.byte	0x00, 0x00, 0x00, 0x00


//--------------------- .nv.info._Z13matmul_doublePdS_S_iii --------------------------
	.section	.nv.info._Z13matmul_doublePdS_S_iii,"",@"SHT_CUDA_INFO"
	.sectionflags	@""
	.align	4


	//----- nvinfo : EIATTR_CUDA_API_VERSION
	.align		4
        /*0000*/ 	.byte	0x04, 0x37
        /*0002*/ 	.short	(.L_7 - .L_6)
.L_6:
        /*0004*/ 	.word	0x00000082


	//----- nvinfo : EIATTR_KPARAM_INFO
	.align		4
.L_7:
        /*0008*/ 	.byte	0x04, 0x17
        /*000a*/ 	.short	(.L_9 - .L_8)
.L_8:
        /*000c*/ 	.word	0x00000000
        /*0010*/ 	.short	0x0005
        /*0012*/ 	.short	0x0020
        /*0014*/ 	.byte	0x00, 0xf0, 0x11, 0x00


	//----- nvinfo : EIATTR_KPARAM_INFO
	.align		4
.L_9:
        /*0018*/ 	.byte	0x04, 0x17
        /*001a*/ 	.short	(.L_11 - .L_10)
.L_10:
        /*001c*/ 	.word	0x00000000
        /*0020*/ 	.short	0x0004
        /*0022*/ 	.short	0x001c
        /*0024*/ 	.byte	0x00, 0xf0, 0x11, 0x00


	//----- nvinfo : EIATTR_KPARAM_INFO
	.align		4
.L_11:
        /*0028*/ 	.byte	0x04, 0x17
        /*002a*/ 	.short	(.L_13 - .L_12)
.L_12:
        /*002c*/ 	.word	0x00000000
        /*0030*/ 	.short	0x0003
        /*0032*/ 	.short	0x0018
        /*0034*/ 	.byte	0x00, 0xf0, 0x11, 0x00


	//----- nvinfo : EIATTR_KPARAM_INFO
	.align		4
.L_13:
        /*0038*/ 	.byte	0x04, 0x17
        /*003a*/ 	.short	(.L_15 - .L_14)
.L_14:
        /*003c*/ 	.word	0x00000000
        /*0040*/ 	.short	0x0002
        /*0042*/ 	.short	0x0010
        /*0044*/ 	.byte	0x00, 0xf5, 0x21, 0x00


	//----- nvinfo : EIATTR_KPARAM_INFO
	.align		4
.L_15:
        /*0048*/ 	.byte	0x04, 0x17
        /*004a*/ 	.short	(.L_17 - .L_16)
.L_16:
        /*004c*/ 	.word	0x00000000
        /*0050*/ 	.short	0x0001
        /*0052*/ 	.short	0x0008
        /*0054*/ 	.byte	0x00, 0xf5, 0x21, 0x00


	//----- nvinfo : EIATTR_KPARAM_INFO
	.align		4
.L_17:
        /*0058*/ 	.byte	0x04, 0x17
        /*005a*/ 	.short	(.L_19 - .L_18)
.L_18:
        /*005c*/ 	.word	0x00000000
        /*0060*/ 	.short	0x0000
        /*0062*/ 	.short	0x0000
        /*0064*/ 	.byte	0x00, 0xf5, 0x21, 0x00


	//----- nvinfo : EIATTR_SPARSE_MMA_MASK
	.align		4
.L_19:
        /*0068*/ 	.byte	0x03, 0x50
        /*006a*/ 	.short	0x0000


	//----- nvinfo : EIATTR_MAXREG_COUNT
	.align		4
        /*006c*/ 	.byte	0x03, 0x1b
        /*006e*/ 	.short	0x00ff


	//----- nvinfo : EIATTR_NUM_BARRIERS
	.align		4
        /*0070*/ 	.byte	0x02, 0x4c
        /*0072*/ 	.byte	0x01
	.zero		1


	//----- nvinfo : EIATTR_MERCURY_ISA_VERSION
	.align		4
        /*0074*/ 	.byte	0x03, 0x5f
        /*0076*/ 	.short	0x0101


	//----- nvinfo : EIATTR_VRC_CTA_INIT_COUNT
	.align		4
        /*0078*/ 	.byte	0x02, 0x4a
	.zero		1
	.zero		1


	//----- nvinfo : EIATTR_EXIT_INSTR_OFFSETS
	.align		4
        /*007c*/ 	.byte	0x04, 0x1c
        /*007e*/ 	.short	(.L_21 - .L_20)


	//   ....[0]....
.L_20:
        /*0080*/ 	.word	0x00000640


	//   ....[1]....
        /*0084*/ 	.word	0x00000690


	//----- nvinfo : EIATTR_CBANK_PARAM_SIZE
	.align		4
.L_21:
        /*0088*/ 	.byte	0x03, 0x19
        /*008a*/ 	.short	0x0024


	//----- nvinfo : EIATTR_PARAM_CBANK
	.align		4
        /*008c*/ 	.byte	0x04, 0x0a
        /*008e*/ 	.short	(.L_23 - .L_22)
	.align		4
.L_22:
        /*0090*/ 	.word	index@(.nv.constant0._Z13matmul_doublePdS_S_iii)
        /*0094*/ 	.short	0x0380
        /*0096*/ 	.short	0x0024


	//----- nvinfo : EIATTR_SW_WAR
	.align		4
.L_23:
        /*0098*/ 	.byte	0x04, 0x36
        /*009a*/ 	.short	(.L_25 - .L_24)
.L_24:
        /*009c*/ 	.word	0x00000008
.L_25:


//--------------------- .nv.callgraph             --------------------------
	.section	.nv.callgraph,"",@"SHT_CUDA_CALLGRAPH"
	.align	4
	.sectionentsize	8
	.align		4
        /*0000*/ 	.word	0x00000000
	.align		4
        /*0004*/ 	.word	0xffffffff
	.align		4
        /*0008*/ 	.word	0x00000000
	.align		4
        /*000c*/ 	.word	0xfffffffe
	.align		4
        /*0010*/ 	.word	0x00000000
	.align		4
        /*0014*/ 	.word	0xfffffffd
	.align		4
        /*0018*/ 	.word	0x00000000
	.align		4
        /*001c*/ 	.word	0xfffffffc


//--------------------- .text._Z13matmul_doublePdS_S_iii --------------------------
	.section	.text._Z13matmul_doublePdS_S_iii,"ax",@progbits
	.align	128
        .global         _Z13matmul_doublePdS_S_iii
        .type           _Z13matmul_doublePdS_S_iii,@function
        .size           _Z13matmul_doublePdS_S_iii,(.L_x_3 - _Z13matmul_doublePdS_S_iii)
        .other          _Z13matmul_doublePdS_S_iii,@"STO_CUDA_ENTRY STV_DEFAULT"
_Z13matmul_doublePdS_S_iii:
.text._Z13matmul_doublePdS_S_iii:
[----:B------:R-:W-:Y:S01]  /*0000*/  LDC R1, c[0x0][0x37c] ;  /* 0x0000df00ff017b82 */ /* 0x000fe20000000800 */
[----:B------:R-:W0:Y:S01]  /*0010*/  S2R R18, SR_CTAID.Y ;  /* 0x0000000000127919 */ /* 0x000e220000002600 */
[----:B------:R-:W1:Y:S01]  /*0020*/  LDCU UR9, c[0x0][0x3a0] ;  /* 0x00007400ff0977ac */ /* 0x000e620008000800 */
[----:B------:R-:W-:Y:S01]  /*0030*/  CS2R R10, SRZ ;  /* 0x00000000000a7805 */ /* 0x000fe2000001ff00 */
[----:B------:R-:W0:Y:S01]  /*0040*/  S2R R16, SR_TID.Y ;  /* 0x0000000000107919 */ /* 0x000e220000002200 */
[----:B------:R-:W2:Y:S01]  /*0050*/  LDCU.64 UR10, c[0x0][0x358] ;  /* 0x00006b00ff0a77ac */ /* 0x000ea20008000a00 */
[----:B------:R-:W3:Y:S01]  /*0060*/  S2R R2, SR_CTAID.X ;  /* 0x0000000000027919 */ /* 0x000ee20000002500 */
[----:B------:R-:W3:Y:S01]  /*0070*/  S2R R17, SR_TID.X ;  /* 0x0000000000117919 */ /* 0x000ee20000002100 */
[----:B-1----:R-:W-:Y:S01]  /*0080*/  UISETP.GE.AND UP0, UPT, UR9, -0xe, UPT ;  /* 0xfffffff20900788c */ /* 0x002fe2000bf06270 */
[----:B0-----:R-:W-:Y:S02]  /*0090*/  IMAD R18, R18, 0x10, R16 ;  /* 0x0000001012127824 */ /* 0x001fe400078e0210 */
[----:B---3--:R-:W-:-:S06]  /*00a0*/  IMAD R19, R2, 0x10, R17 ;  /* 0x0000001002137824 */ /* 0x008fcc00078e0211 */
[----:B--2---:R-:W-:Y:S05]  /*00b0*/  BRA.U !UP0, `(.L_x_0) ;  /* 0x0000000508547547 */ /* 0x004fea000b800000 */
[----:B------:R-:W0:Y:S01]  /*00c0*/  S2UR UR7, SR_CgaCtaId ;  /* 0x00000000000779c3 */ /* 0x000e220000008800 */
[----:B------:R-:W1:Y:S01]  /*00d0*/  LDCU UR12, c[0x0][0x39c] ;  /* 0x00007380ff0c77ac */ /* 0x000e620008000800 */
[----:B------:R-:W-:Y:S01]  /*00e0*/  CS2R R10, SRZ ;  /* 0x00000000000a7805 */ /* 0x000fe2000001ff00 */
[----:B------:R-:W-:Y:S01]  /*00f0*/  IMAD R6, R18, UR9, R17 ;  /* 0x0000000912067c24 */ /* 0x000fe2000f8e0211 */
[----:B------:R-:W-:Y:S01]  /*0100*/  UMOV UR6, 0x400 ;  /* 0x0000040000067882 */ /* 0x000fe20000000000 */
[----:B------:R-:W-:-:S03]  /*0110*/  UIADD3 UR4, UPT, UPT, UR9, -0x1, URZ ;  /* 0xffffffff09047890 */ /* 0x000fc6000fffe0ff */
[----:B------:R-:W2:Y:S01]  /*0120*/  LDC R0, c[0x0][0x39c] ;  /* 0x0000e700ff007b82 */ /* 0x000ea20000000800 */
[----:B------:R-:W3:Y:S01]  /*0130*/  LDCU UR14, c[0x0][0x3a0] ;  /* 0x00007400ff0e77ac */ /* 0x000ee20008000800 */
[----:B------:R-:W-:Y:S01]  /*0140*/  USHF.R.S32.HI UR5, URZ, 0x1f, UR4 ;  /* 0x0000001fff057899 */ /* 0x000fe20008011404 */
[----:B------:R-:W4:Y:S03]  /*0150*/  LDCU UR13, c[0x0][0x398] ;  /* 0x00007300ff0d77ac */ /* 0x000f260008000800 */
[----:B------:R-:W-:Y:S01]  /*0160*/  ULEA.HI UR5, UR5, UR4, URZ, 0x4 ;  /* 0x0000000405057291 */ /* 0x000fe2000f8f20ff */
[----:B-1----:R-:W-:-:S03]  /*0170*/  IMAD R7, R16, UR12, R17 ;  /* 0x0000000c10077c24 */ /* 0x002fc6000f8e0211 */
[----:B------:R-:W-:Y:S01]  /*0180*/  USHF.R.S32.HI UR5, URZ, 0x4, UR5 ;  /* 0x00000004ff057899 */ /* 0x000fe20008011405 */
[----:B------:R-:W-:Y:S01]  /*0190*/  IMAD R7, R2, 0x10, R7 ;  /* 0x0000001002077824 */ /* 0x000fe200078e0207 */
[----:B0-----:R-:W-:Y:S02]  /*01a0*/  ULEA UR8, UR7, UR6, 0x18 ;  /* 0x0000000607087291 */ /* 0x001fe4000f8ec0ff */
[----:B------:R-:W-:Y:S02]  /*01b0*/  UIADD3 UR6, UPT, UPT, UR6, 0x800, URZ ;  /* 0x0000080006067890 */ /* 0x000fe4000fffe0ff */
[----:B------:R-:W-:Y:S02]  /*01c0*/  UIADD3 UR5, UPT, UPT, -UR5, URZ, URZ ;  /* 0x000000ff05057290 */ /* 0x000fe4000fffe1ff */
[----:B------:R-:W-:Y:S01]  /*01d0*/  ULEA UR6, UR7, UR6, 0x18 ;  /* 0x0000000607067291 */ /* 0x000fe2000f8ec0ff */
[----:B------:R-:W-:-:S04]  /*01e0*/  LEA R5, R16, UR8, 0x7 ;  /* 0x0000000810057c11 */ /* 0x000fc8000f8e38ff */
[C---:B------:R-:W-:Y:S02]  /*01f0*/  LEA R4, R17.reuse, R5, 0x3 ;  /* 0x0000000511047211 */ /* 0x040fe400078e18ff */
[----:B------:R-:W-:-:S05]  /*0200*/  LEA R3, R17, UR6, 0x3 ;  /* 0x0000000611037c11 */ /* 0x000fca000f8e18ff */
[----:B---34-:R-:W-:-:S07]  /*0210*/  IMAD R2, R16, 0x80, R3 ;  /* 0x0000008010027824 */ /* 0x018fce00078e0203 */
.L_x_1:
[----:B------:R-:W-:Y:S02]  /*0220*/  ISETP.GE.AND P1, PT, R17, UR14, PT ;  /* 0x0000000e11007c0c */ /* 0x000fe4000bf26270 */
[----:B------:R-:W-:Y:S02]  /*0230*/  CS2R R24, SRZ ;  /* 0x0000000000187805 */ /* 0x000fe4000001ff00 */
[----:B------:R-:W-:Y:S02]  /*0240*/  ISETP.GE.AND P0, PT, R16, UR14, PT ;  /* 0x0000000e10007c0c */ /* 0x000fe4000bf06270 */
[----:B------:R-:W-:Y:S02]  /*0250*/  CS2R R26, SRZ ;  /* 0x00000000001a7805 */ /* 0x000fe4000001ff00 */
[----:B------:R-:W-:Y:S02]  /*0260*/  ISETP.GE.OR P1, PT, R18, UR13, P1 ;  /* 0x0000000d12007c0c */ /* 0x000fe40008f26670 */
[----:B--2---:R-:W-:-:S11]  /*0270*/  ISETP.GE.OR P0, PT, R19, R0, P0 ;  /* 0x000000001300720c */ /* 0x004fd60000706670 */
[----:B------:R-:W0:Y:S08]  /*0280*/  @!P1 LDC.64 R12, c[0x0][0x380] ;  /* 0x0000e000ff0c9b82 */ /* 0x000e300000000a00 */
[----:B------:R-:W1:Y:S01]  /*0290*/  @!P0 LDC.64 R8, c[0x0][0x388] ;  /* 0x0000e200ff088b82 */ /* 0x000e620000000a00 */
[----:B0-----:R-:W-:-:S05]  /*02a0*/  @!P1 IMAD.WIDE R28, R6, 0x8, R12 ;  /* 0x00000008061c9825 */ /* 0x001fca00078e020c */
[----:B------:R-:W2:Y:S01]  /*02b0*/  @!P1 LDG.E.64 R24, desc[UR10][R28.64] ;  /* 0x0000000a1c189981 */ /* 0x000ea2000c1e1b00 */
[----:B-1----:R-:W-:-:S05]  /*02c0*/  @!P0 IMAD.WIDE R20, R7, 0x8, R8 ;  /* 0x0000000807148825 */ /* 0x002fca00078e0208 */
[----:B------:R-:W3:Y:S04]  /*02d0*/  @!P0 LDG.E.64 R26, desc[UR10][R20.64] ;  /* 0x0000000a141a8981 */ /* 0x000ee8000c1e1b00 */
[----:B--2---:R-:W-:Y:S04]  /*02e0*/  STS.64 [R4], R24 ;  /* 0x0000001804007388 */ /* 0x004fe80000000a00 */
[----:B---3--:R-:W-:Y:S01]  /*02f0*/  STS.64 [R2], R26 ;  /* 0x0000001a02007388 */ /* 0x008fe20000000a00 */
[----:B------:R-:W-:Y:S06]  /*0300*/  BAR.SYNC.DEFER_BLOCKING 0x0 ;  /* 0x0000000000007b1d */ /* 0x000fec0000010000 */
[----:B------:R-:W-:Y:S04]  /*0310*/  LDS.64 R8, [R3] ;  /* 0x0000000003087984 */ /* 0x000fe80000000a00 */
[----:B------:R-:W0:Y:S04]  /*0320*/  LDS.128 R12, [R5] ;  /* 0x00000000050c7984 */ /* 0x000e280000000c00 */
[----:B------:R-:W1:Y:S04]  /*0330*/  LDS.64 R20, [R3+0x80] ;  /* 0x0000800003147984 */ /* 0x000e680000000a00 */
[----:B------:R-:W-:Y:S04]  /*0340*/  LDS.64 R22, [R3+0x100] ;  /* 0x0001000003167984 */ /* 0x000fe80000000a00 */
[----:B------:R-:W-:Y:S01]  /*0350*/  LDS.64 R24, [R3+0x200] ;  /* 0x0002000003187984 */ /* 0x000fe20000000a00 */
[----:B0-----:R-:W-:-:S03]  /*0360*/  DFMA R12, R12, R8, R10 ;  /* 0x000000080c0c722b */ /* 0x001fc6000000000a */
[----:B------:R-:W0:Y:S05]  /*0370*/  LDS.128 R8, [R5+0x10] ;  /* 0x0000100005087984 */ /* 0x000e2a0000000c00 */
[----:B-1----:R-:W-:Y:S01]  /*0380*/  DFMA R14, R20, R14, R12 ;  /* 0x0000000e140e722b */ /* 0x002fe2000000000c */
[----:B------:R-:W1:Y:S07]  /*0390*/  LDS.64 R20, [R3+0x180] ;  /* 0x0001800003147984 */ /* 0x000e6e0000000a00 */
[----:B0-----:R-:W-:-:S02]  /*03a0*/  DFMA R8, R8, R22, R14 ;  /* 0x000000160808722b */ /* 0x001fc4000000000e */
[----:B------:R-:W0:Y:S04]  /*03b0*/  LDS.128 R12, [R5+0x20] ;  /* 0x00002000050c7984 */ /* 0x000e280000000c00 */
[----:B------:R-:W-:Y:S02]  /*03c0*/  LDS.64 R22, [R3+0x300] ;  /* 0x0003000003167984 */ /* 0x000fe40000000a00 */
[----:B-1----:R-:W-:Y:S02]  /*03d0*/  DFMA R10, R20, R10, R8 ;  /* 0x0000000a140a722b */ /* 0x002fe40000000008 */
[----:B------:R-:W1:Y:S06]  /*03e0*/  LDS.64 R20, [R3+0x280] ;  /* 0x0002800003147984 */ /* 0x000e6c0000000a00 */
        /* <DEDUP_REMOVED lines=17> */
[----:B------:R-:W2:Y:S02]  /*0500*/  LDS.64 R22, [R3+0x680] ;  /* 0x0006800003167984 */ /* 0x000ea40000000a00 */
[----:B-1----:R-:W-:Y:S02]  /*0510*/  DFMA R10, R20, R10, R8 ;  /* 0x0000000a140a722b */ /* 0x002fe40000000008 */
[----:B------:R-:W-:Y:S06]  /*0520*/  LDS.64 R20, [R3+0x700] ;  /* 0x0007000003147984 */ /* 0x000fec0000000a00 */
[----:B0-----:R-:W-:-:S02]  /*0530*/  DFMA R24, R12, R24, R10 ;  /* 0x000000180c18722b */ /* 0x001fc4000000000a */
[----:B------:R-:W0:Y:S04]  /*0540*/  LDS.128 R8, [R5+0x70] ;  /* 0x0000700005087984 */ /* 0x000e280000000c00 */
[----:B------:R-:W1:Y:S02]  /*0550*/  LDS.64 R12, [R3+0x780] ;  /* 0x00078000030c7984 */ /* 0x000e640000000a00 */
[----:B--2---:R-:W-:Y:S01]  /*0560*/  DFMA R14, R22, R14, R24 ;  /* 0x0000000e160e722b */ /* 0x004fe20000000018 */
[----:B------:R-:W-:-:S04]  /*0570*/  UIADD3 UR5, UPT, UPT, UR5, 0x1, URZ ;  /* 0x0000000105057890 */ /* 0x000fc8000fffe0ff */
[----:B------:R-:W-:Y:S01]  /*0580*/  UISETP.NE.AND UP0, UPT, UR5, 0x1, UPT ;  /* 0x000000010500788c */ /* 0x000fe2000bf05270 */
[----:B------:R-:W-:Y:S01]  /*0590*/  VIADD R16, R16, 0x10 ;  /* 0x0000001010107836 */ /* 0x000fe20000000000 */
[----:B------:R-:W-:Y:S01]  /*05a0*/  IADD3 R17, PT, PT, R17, 0x10, RZ ;  /* 0x0000001011117810 */ /* 0x000fe20007ffe0ff */
[----:B------:R-:W-:Y:S01]  /*05b0*/  VIADD R6, R6, 0x10 ;  /* 0x0000001006067836 */ /* 0x000fe20000000000 */
[----:B------:R-:W-:Y:S01]  /*05c0*/  LEA R7, R0, R7, 0x4 ;  /* 0x0000000700077211 */ /* 0x000fe200078e20ff */
[----:B0-----:R-:W-:-:S08]  /*05d0*/  DFMA R8, R8, R20, R14 ;  /* 0x000000140808722b */ /* 0x001fd0000000000e */
[----:B-1----:R-:W-:Y:S01]  /*05e0*/  DFMA R10, R12, R10, R8 ;  /* 0x0000000a0c0a722b */ /* 0x002fe20000000008 */
[----:B------:R-:W-:Y:S06]  /*05f0*/  BAR.SYNC.DEFER_BLOCKING 0x0 ;  /* 0x0000000000007b1d */ /* 0x000fec0000010000 */
[----:B------:R-:W-:Y:S05]  /*0600*/  BRA.U UP0, `(.L_x_1) ;  /* 0xfffffffd00047547 */ /* 0x000fea000b83ffff */
.L_x_0:
[----:B------:R-:W0:Y:S02]  /*0610*/  LDCU.64 UR4, c[0x0][0x398] ;  /* 0x00007300ff0477ac */ /* 0x000e240008000a00 */
[----:B0-----:R-:W-:-:S04]  /*0620*/  ISETP.GE.AND P0, PT, R19, UR5, PT ;  /* 0x0000000513007c0c */ /* 0x001fc8000bf06270 */
[----:B------:R-:W-:-:S13]  /*0630*/  ISETP.GE.OR P0, PT, R18, UR4, P0 ;  /* 0x0000000412007c0c */ /* 0x000fda0008706670 */
[----:B------:R-:W-:Y:S05]  /*0640*/  @P0 EXIT ;  /* 0x000000000000094d */ /* 0x000fea0003800000 */
[----:B------:R-:W0:Y:S01]  /*0650*/  LDC.64 R2, c[0x0][0x390] ;  /* 0x0000e400ff027b82 */ /* 0x000e220000000a00 */
[----:B------:R-:W-:-:S04]  /*0660*/  IMAD R19, R18, UR5, R19 ;  /* 0x0000000512137c24 */ /* 0x000fc8000f8e0213 */
[----:B0-----:R-:W-:-:S05]  /*0670*/  IMAD.WIDE.U32 R2, R19, 0x8, R2 ;  /* 0x0000000813027825 */ /* 0x001fca00078e0002 */
[----:B------:R-:W-:Y:S01]  /*0680*/  STG.E.64 desc[UR10][R2.64], R10 ;  /* 0x0000000a02007986 */ /* 0x000fe2000c101b0a */
[----:B------:R-:W-:Y:S05]  /*0690*/  EXIT ;  /* 0x000000000000794d */ /* 0x000fea0003800000 */
.L_x_2:
[----:B------:R-:W-:-:S00]  /*06a0*/  BRA `(.L_x_2) ;  /* 0xfffffffc00fc7947 */ /* 0x000fc0000383ffff */
[----:B------:R-:W-:-:S00]  /*06b0*/  NOP ;  /* 0x0000000000007918 */ /* 0x000fc00000000000 */
        /* <DEDUP_REMOVED lines=12> */
.L_x_3:


//--------------------- .nv.shared._Z13matmul_doublePdS_S_iii --------------------------
	.section	.nv.shared._Z13matmul_doublePdS_S_iii,"aw",@nobits
	.sectionflags	@""
	.align	8
.nv.shared._Z13matmul_doublePdS_S_iii:
	.zero		5120


//--------------------- .nv.shared.reserved.0     --------------------------
	.section	.nv.shared.reserved.0,"aw",@nobits
	.weak		__nv_reservedSMEM_offset_0_alias
	.size		__nv_reservedSMEM_offset_0_alias, 0, 64
	.other		__nv_reservedSMEM_offset_0_alias,@"STO_CUDA_RESERVED_SHARED STV_DEFAULT"
__nv_reservedSMEM_offset_0_alias:
	.zero		0
	.zero		64


//--------------------- .nv.constant0._Z13matmul_doublePdS_S_iii --------------------------
	.section	.nv.constant0._Z13matmul_doublePdS_S_iii,"a",@progbits
	.sectionflags	@""
	.align	4
.nv.constant0._Z13matmul_doublePdS_S_iii:
	.zero		932


//--------------------- SYMBOLS --------------------------

	.type		.nv.reservedSmem.offset0,@object
	.size		.nv.reservedSmem.offset0,0x4
	.type		.nv.reservedSmem.cap,@object
	.size		.nv.reservedSmem.cap,0x4
